//
// Generated by NVIDIA NVVM Compiler
//
// Compiler Build ID: CL-36424714
// Cuda compilation tools, release 13.0, V13.0.88
// Based on NVVM 20.0.0
//

.version 9.0
.target sm_100
.address_size 64

	// .globl	_Z12MatMulKernelPKfS0_Pfiii
// _ZZ12MatMulKernelPKfS0_PfiiiE4Asub has been demoted
// _ZZ12MatMulKernelPKfS0_PfiiiE4Bsub has been demoted

.visible .entry _Z12MatMulKernelPKfS0_Pfiii(
	.param .u64 .ptr .align 1 _Z12MatMulKernelPKfS0_Pfiii_param_0,
	.param .u64 .ptr .align 1 _Z12MatMulKernelPKfS0_Pfiii_param_1,
	.param .u64 .ptr .align 1 _Z12MatMulKernelPKfS0_Pfiii_param_2,
	.param .u32 _Z12MatMulKernelPKfS0_Pfiii_param_3,
	.param .u32 _Z12MatMulKernelPKfS0_Pfiii_param_4,
	.param .u32 _Z12MatMulKernelPKfS0_Pfiii_param_5
)
{
	.reg .pred 	%p<12>;
	.reg .b32 	%r<48>;
	.reg .b32 	%f<63>;
	.reg .b64 	%rd<13>;
	// demoted variable
	.shared .align 4 .b8 _ZZ12MatMulKernelPKfS0_PfiiiE4Asub[1024];
	// demoted variable
	.shared .align 4 .b8 _ZZ12MatMulKernelPKfS0_PfiiiE4Bsub[1024];
	ld.param.u64 	%rd3, [_Z12MatMulKernelPKfS0_Pfiii_param_0];
	ld.param.u64 	%rd4, [_Z12MatMulKernelPKfS0_Pfiii_param_1];
	ld.param.u64 	%rd5, [_Z12MatMulKernelPKfS0_Pfiii_param_2];
	ld.param.u32 	%r27, [_Z12MatMulKernelPKfS0_Pfiii_param_3];
	ld.param.u32 	%r28, [_Z12MatMulKernelPKfS0_Pfiii_param_4];
	ld.param.u32 	%r29, [_Z12MatMulKernelPKfS0_Pfiii_param_5];
	mov.u32 	%r1, %ctaid.y;
	mov.u32 	%r2, %ctaid.x;
	mov.u32 	%r3, %tid.y;
	mov.u32 	%r4, %tid.x;
	setp.lt.s32 	%p1, %r29, 1;
	mov.f32 	%f62, 0f00000000;
	@%p1 bra 	$L__BB0_7;
	add.s32 	%r30, %r29, 15;
	shr.u32 	%r31, %r30, 4;
	shl.b32 	%r32, %r1, 4;
	add.s32 	%r5, %r32, %r3;
	shl.b32 	%r33, %r3, 6;
	mov.u32 	%r34, _ZZ12MatMulKernelPKfS0_PfiiiE4Asub;
	add.s32 	%r6, %r34, %r33;
	shl.b32 	%r35, %r4, 2;
	add.s32 	%r7, %r6, %r35;
	shl.b32 	%r36, %r2, 4;
	add.s32 	%r8, %r36, %r4;
	mov.u32 	%r37, _ZZ12MatMulKernelPKfS0_PfiiiE4Bsub;
	add.s32 	%r10, %r37, %r35;
	add.s32 	%r9, %r10, %r33;
	neg.s32 	%r47, %r31;
	mad.lo.s32 	%r38, %r3, %r28, %r4;
	add.s32 	%r46, %r38, %r36;
	shl.b32 	%r13, %r28, 4;
	mad.lo.s32 	%r44, %r29, %r5, %r4;
	cvta.to.global.u64 	%rd1, %rd3;
	cvta.to.global.u64 	%rd2, %rd4;
	mov.f32 	%f62, 0f00000000;
	mov.u32 	%r43, %r4;
	mov.u32 	%r45, %r3;
$L__BB0_2:
	setp.ge.s32 	%p2, %r5, %r27;
	setp.ge.s32 	%p3, %r43, %r29;
	mov.f32 	%f60, 0f00000000;
	or.pred  	%p4, %p2, %p3;
	@%p4 bra 	$L__BB0_4;
	mul.wide.u32 	%rd6, %r44, 4;
	add.s64 	%rd7, %rd1, %rd6;
	ld.global.nc.f32 	%f60, [%rd7];
$L__BB0_4:
	setp.ge.s32 	%p5, %r8, %r28;
	st.shared.f32 	[%r7], %f60;
	setp.ge.s32 	%p6, %r45, %r29;
	mov.f32 	%f61, 0f00000000;
	or.pred  	%p7, %p6, %p5;
	@%p7 bra 	$L__BB0_6;
	mul.wide.s32 	%rd8, %r46, 4;
	add.s64 	%rd9, %rd2, %rd8;
	ld.global.nc.f32 	%f61, [%rd9];
$L__BB0_6:
	st.shared.f32 	[%r9], %f61;
	bar.sync 	0;
	ld.shared.f32 	%f12, [%r6];
	ld.shared.f32 	%f13, [%r10];
	fma.rn.f32 	%f14, %f12, %f13, %f62;
	ld.shared.f32 	%f15, [%r6+4];
	ld.shared.f32 	%f16, [%r10+64];
	fma.rn.f32 	%f17, %f15, %f16, %f14;
	ld.shared.f32 	%f18, [%r6+8];
	ld.shared.f32 	%f19, [%r10+128];
	fma.rn.f32 	%f20, %f18, %f19, %f17;
	ld.shared.f32 	%f21, [%r6+12];
	ld.shared.f32 	%f22, [%r10+192];
	fma.rn.f32 	%f23, %f21, %f22, %f20;
	ld.shared.f32 	%f24, [%r6+16];
	ld.shared.f32 	%f25, [%r10+256];
	fma.rn.f32 	%f26, %f24, %f25, %f23;
	ld.shared.f32 	%f27, [%r6+20];
	ld.shared.f32 	%f28, [%r10+320];
	fma.rn.f32 	%f29, %f27, %f28, %f26;
	ld.shared.f32 	%f30, [%r6+24];
	ld.shared.f32 	%f31, [%r10+384];
	fma.rn.f32 	%f32, %f30, %f31, %f29;
	ld.shared.f32 	%f33, [%r6+28];
	ld.shared.f32 	%f34, [%r10+448];
	fma.rn.f32 	%f35, %f33, %f34, %f32;
	ld.shared.f32 	%f36, [%r6+32];
	ld.shared.f32 	%f37, [%r10+512];
	fma.rn.f32 	%f38, %f36, %f37, %f35;
	ld.shared.f32 	%f39, [%r6+36];
	ld.shared.f32 	%f40, [%r10+576];
	fma.rn.f32 	%f41, %f39, %f40, %f38;
	ld.shared.f32 	%f42, [%r6+40];
	ld.shared.f32 	%f43, [%r10+640];
	fma.rn.f32 	%f44, %f42, %f43, %f41;
	ld.shared.f32 	%f45, [%r6+44];
	ld.shared.f32 	%f46, [%r10+704];
	fma.rn.f32 	%f47, %f45, %f46, %f44;
	ld.shared.f32 	%f48, [%r6+48];
	ld.shared.f32 	%f49, [%r10+768];
	fma.rn.f32 	%f50, %f48, %f49, %f47;
	ld.shared.f32 	%f51, [%r6+52];
	ld.shared.f32 	%f52, [%r10+832];
	fma.rn.f32 	%f53, %f51, %f52, %f50;
	ld.shared.f32 	%f54, [%r6+56];
	ld.shared.f32 	%f55, [%r10+896];
	fma.rn.f32 	%f56, %f54, %f55, %f53;
	ld.shared.f32 	%f57, [%r6+60];
	ld.shared.f32 	%f58, [%r10+960];
	fma.rn.f32 	%f62, %f57, %f58, %f56;
	bar.sync 	0;
	add.s32 	%r47, %r47, 1;
	setp.ne.s32 	%p8, %r47, 0;
	add.s32 	%r46, %r46, %r13;
	add.s32 	%r45, %r45, 16;
	add.s32 	%r44, %r44, 16;
	add.s32 	%r43, %r43, 16;
	@%p8 bra 	$L__BB0_2;
$L__BB0_7:
	shl.b32 	%r39, %r1, 4;
	add.s32 	%r25, %r39, %r3;
	shl.b32 	%r40, %r2, 4;
	add.s32 	%r41, %r40, %r4;
	setp.ge.s32 	%p9, %r25, %r27;
	setp.ge.s32 	%p10, %r41, %r28;
	or.pred  	%p11, %p9, %p10;
	@%p11 bra 	$L__BB0_9;
	mad.lo.s32 	%r42, %r28, %r25, %r41;
	cvta.to.global.u64 	%rd10, %rd5;
	mul.wide.u32 	%rd11, %r42, 4;
	add.s64 	%rd12, %rd10, %rd11;
	st.global.f32 	[%rd12], %f62;
$L__BB0_9:
	ret;

}


// ===== COMPILED SASS (sm_100) =====

	.target	sm_100

	.elftype	@"ET_EXEC"


//--------------------- .note.nv.tkinfo           --------------------------
	.section	.note.nv.tkinfo,"",@"SHT_NOTE"
	.sectionflags	@"SHF_NOTE_NV_TKINFO"
	.tkinfo
        /*0018*/ 	.word	0x00000002
        /*0030*/ 	.string	""
        /*0030*/ 	.string	"ptxas"
        /*0030*/ 	.string	"Cuda compilation tools, release 13.0, V13.0.88"
        /*0030*/ 	.string	"Build cuda_13.0.r13.0/compiler.36424714_0"
        /*0030*/ 	.string	"-arch sm_100 -m 64 "



//--------------------- .note.nv.cuinfo           --------------------------
	.section	.note.nv.cuinfo,"",@"SHT_NOTE"
	.sectionflags	@"SHF_NOTE_NV_CUINFO"
        /*0018*/ 	.short	0x0002
        /*001a*/ 	.short	0x0064
        /*001c*/ 	.short	0x0082
	.zero		2


//--------------------- .nv.info                  --------------------------
	.section	.nv.info,"",@"SHT_CUDA_INFO"
	.align	4


	//----- nvinfo : EIATTR_REGCOUNT
	.align		4
        /*0000*/ 	.byte	0x04, 0x2f
        /*0002*/ 	.short	(.L_1 - .L_0)
	.align		4
.L_0:
        /*0004*/ 	.word	index@(_Z12MatMulKernelPKfS0_Pfiii)
        /*0008*/ 	.word	0x00000020


	//----- nvinfo : EIATTR_FRAME_SIZE
	.align		4
.L_1:
        /*000c*/ 	.byte	0x04, 0x11
        /*000e*/ 	.short	(.L_3 - .L_2)
	.align		4
.L_2:
        /*0010*/ 	.word	index@(_Z12MatMulKernelPKfS0_Pfiii)
        /*0014*/ 	.word	0x00000000


	//----- nvinfo : EIATTR_MIN_STACK_SIZE
	.align		4
.L_3:
        /*0018*/ 	.byte	0x04, 0x12
        /*001a*/ 	.short	(.L_5 - .L_4)
	.align		4
.L_4:
        /*001c*/ 	.word	index@(_Z12MatMulKernelPKfS0_Pfiii)
        /*0020*/ 	.word	0x00000000
.L_5:


//--------------------- .nv.compat                --------------------------
	.section	.nv.compat,"",@"SHT_CUDA_COMPAT_INFO"
	.align	4
        /*0000*/ 	.byte	0x02, 0x09, 0x00, 0x00, 0x02, 0x02, 0x01, 0x00, 0x02, 0x05, 0x05, 0x00, 0x03, 0x07, 0x01, 0x01
        /*0010*/ 	.byte	0x02, 0x03, 0x00, 0x00, 0x02, 0x06, 0x01, 0x00, 0x04, 0x0b, 0x08, 0x00, 0x09, 0x00, 0x00, 0x00
        /*0020*/ 	.byte	0x00, 0x00, 0x00, 0x00


//--------------------- .nv.info._Z12MatMulKernelPKfS0_Pfiii --------------------------
	.section	.nv.info._Z12MatMulKernelPKfS0_Pfiii,"",@"SHT_CUDA_INFO"
	.sectionflags	@""
	.align	4


	//----- nvinfo : EIATTR_CUDA_API_VERSION
	.align		4
        /*0000*/ 	.byte	0x04, 0x37
        /*0002*/ 	.short	(.L_7 - .L_6)
.L_6:
        /*0004*/ 	.word	0x00000082


	//----- nvinfo : EIATTR_KPARAM_INFO
	.align		4
.L_7:
        /*0008*/ 	.byte	0x04, 0x17
        /*000a*/ 	.short	(.L_9 - .L_8)
.L_8:
        /*000c*/ 	.word	0x00000000
        /*0010*/ 	.short	0x0005
        /*0012*/ 	.short	0x0020
        /*0014*/ 	.byte	0x00, 0xf0, 0x11, 0x00


	//----- nvinfo : EIATTR_KPARAM_INFO
	.align		4
.L_9:
        /*0018*/ 	.byte	0x04, 0x17
        /*001a*/ 	.short	(.L_11 - .L_10)
.L_10:
        /*001c*/ 	.word	0x00000000
        /*0020*/ 	.short	0x0004
        /*0022*/ 	.short	0x001c
        /*0024*/ 	.byte	0x00, 0xf0, 0x11, 0x00


	//----- nvinfo : EIATTR_KPARAM_INFO
	.align		4
.L_11:
        /*0028*/ 	.byte	0x04, 0x17
        /*002a*/ 	.short	(.L_13 - .L_12)
.L_12:
        /*002c*/ 	.word	0x00000000
        /*0030*/ 	.short	0x0003
        /*0032*/ 	.short	0x0018
        /*0034*/ 	.byte	0x00, 0xf0, 0x11, 0x00


	//----- nvinfo : EIATTR_KPARAM_INFO
	.align		4
.L_13:
        /*0038*/ 	.byte	0x04, 0x17
        /*003a*/ 	.short	(.L_15 - .L_14)
.L_14:
        /*003c*/ 	.word	0x00000000
        /*0040*/ 	.short	0x0002
        /*0042*/ 	.short	0x0010
        /*0044*/ 	.byte	0x00, 0xf5, 0x21, 0x00


	//----- nvinfo : EIATTR_KPARAM_INFO
	.align		4
.L_15:
        /*0048*/ 	.byte	0x04, 0x17
        /*004a*/ 	.short	(.L_17 - .L_16)
.L_16:
        /*004c*/ 	.word	0x00000000
        /*0050*/ 	.short	0x0001
        /*0052*/ 	.short	0x0008
        /*0054*/ 	.byte	0x00, 0xf5, 0x21, 0x00


	//----- nvinfo : EIATTR_KPARAM_INFO
	.align		4
.L_17:
        /*0058*/ 	.byte	0x04, 0x17
        /*005a*/ 	.short	(.L_19 - .L_18)
.L_18:
        /*005c*/ 	.word	0x00000000
        /*0060*/ 	.short	0x0000
        /*0062*/ 	.short	0x0000
        /*0064*/ 	.byte	0x00, 0xf5, 0x21, 0x00


	//----- nvinfo : EIATTR_SPARSE_MMA_MASK
	.align		4
.L_19:
        /*0068*/ 	.byte	0x03, 0x50
        /*006a*/ 	.short	0x0000


	//----- nvinfo : EIATTR_MAXREG_COUNT
	.align		4
        /*006c*/ 	.byte	0x03, 0x1b
        /*006e*/ 	.short	0x00ff


	//----- nvinfo : EIATTR_NUM_BARRIERS
	.align		4
        /*0070*/ 	.byte	0x02, 0x4c
        /*0072*/ 	.byte	0x01
	.zero		1


	//----- nvinfo : EIATTR_MERCURY_ISA_VERSION
	.align		4
        /*0074*/ 	.byte	0x03, 0x5f
        /*0076*/ 	.short	0x0101


	//----- nvinfo : EIATTR_VRC_CTA_INIT_COUNT
	.align		4
        /*0078*/ 	.byte	0x02, 0x4a
	.zero		1
	.zero		1


	//----- nvinfo : EIATTR_EXIT_INSTR_OFFSETS
	.align		4
        /*007c*/ 	.byte	0x04, 0x1c
        /*007e*/ 	.short	(.L_21 - .L_20)


	//   ....[0]....
.L_20:
        /*0080*/ 	.word	0x00000620


	//   ....[1]....
        /*0084*/ 	.word	0x00000670


	//----- nvinfo : EIATTR_CBANK_PARAM_SIZE
	.align		4
.L_21:
        /*0088*/ 	.byte	0x03, 0x19
        /*008a*/ 	.short	0x0024


	//----- nvinfo : EIATTR_PARAM_CBANK
	.align		4
        /*008c*/ 	.byte	0x04, 0x0a
        /*008e*/ 	.short	(.L_23 - .L_22)
	.align		4
.L_22:
        /*0090*/ 	.word	index@(.nv.constant0._Z12MatMulKernelPKfS0_Pfiii)
        /*0094*/ 	.short	0x0380
        /*0096*/ 	.short	0x0024


	//----- nvinfo : EIATTR_SW_WAR
	.align		4
.L_23:
        /*0098*/ 	.byte	0x04, 0x36
        /*009a*/ 	.short	(.L_25 - .L_24)
.L_24:
        /*009c*/ 	.word	0x00000008
.L_25:


//--------------------- .nv.callgraph             --------------------------
	.section	.nv.callgraph,"",@"SHT_CUDA_CALLGRAPH"
	.align	4
	.sectionentsize	8
	.align		4
        /*0000*/ 	.word	0x00000000
	.align		4
        /*0004*/ 	.word	0xffffffff
	.align		4
        /*0008*/ 	.word	0x00000000
	.align		4
        /*000c*/ 	.word	0xfffffffe
	.align		4
        /*0010*/ 	.word	0x00000000
	.align		4
        /*0014*/ 	.word	0xfffffffd
	.align		4
        /*0018*/ 	.word	0x00000000
	.align		4
        /*001c*/ 	.word	0xfffffffc


//--------------------- .text._Z12MatMulKernelPKfS0_Pfiii --------------------------
	.section	.text._Z12MatMulKernelPKfS0_Pfiii,"ax",@progbits
	.align	128
        .global         _Z12MatMulKernelPKfS0_Pfiii
        .type           _Z12MatMulKernelPKfS0_Pfiii,@function
        .size           _Z12MatMulKernelPKfS0_Pfiii,(.L_x_3 - _Z12MatMulKernelPKfS0_Pfiii)
        .other          _Z12MatMulKernelPKfS0_Pfiii,@"STO_CUDA_ENTRY STV_DEFAULT"
_Z12MatMulKernelPKfS0_Pfiii:
.text._Z12MatMulKernelPKfS0_Pfiii:
[----:B------:R-:W-:Y:S01]  /*0000*/  LDC R1, c[0x0][0x37c] ;  /* 0x0000df00ff017b82 */ /* 0x000fe20000000800 */
[----:B------:R-:W0:Y:S01]  /*0010*/  LDCU UR10, c[0x0][0x3a0] ;  /* 0x00007400ff0a77ac */ /* 0x000e220008000800 */
[----:B------:R-:W1:Y:S01]  /*0020*/  S2R R4, SR_CTAID.X ;  /* 0x0000000000047919 */ /* 0x000e620000002500 */
[----:B------:R-:W-:Y:S01]  /*0030*/  HFMA2 R23, -RZ, RZ, 0, 0 ;  /* 0x00000000ff177431 */ /* 0x000fe200000001ff */
[----:B------:R-:W2:Y:S01]  /*0040*/  LDCU.64 UR8, c[0x0][0x358] ;  /* 0x00006b00ff0877ac */ /* 0x000ea20008000a00 */
[----:B------:R-:W3:Y:S01]  /*0050*/  S2R R5, SR_TID.X ;  /* 0x0000000000057919 */ /* 0x000ee20000002100 */
[----:B------:R-:W4:Y:S01]  /*0060*/  S2R R3, SR_CTAID.Y ;  /* 0x0000000000037919 */ /* 0x000f220000002600 */
[----:B------:R-:W1:Y:S01]  /*0070*/  S2R R2, SR_TID.Y ;  /* 0x0000000000027919 */ /* 0x000e620000002200 */
[----:B0-----:R-:W-:-:S09]  /*0080*/  UISETP.GE.AND UP0, UPT, UR10, 0x1, UPT ;  /* 0x000000010a00788c */ /* 0x001fd2000bf06270 */
[----:B--2---:R-:W-:Y:S05]  /*0090*/  BRA.U !UP0, `(.L_x_0) ;  /* 0x00000005084c7547 */ /* 0x004fea000b800000 */
[----:B------:R-:W0:Y:S01]  /*00a0*/  S2UR UR7, SR_CgaCtaId ;  /* 0x00000000000779c3 */ /* 0x000e220000008800 */
[----:B------:R-:W2:Y:S01]  /*00b0*/  LDCU UR11, c[0x0][0x39c] ;  /* 0x00007380ff0b77ac */ /* 0x000ea20008000800 */
[-C--:B-1-3--:R-:W-:Y:S02]  /*00c0*/  LEA R6, R4, R5.reuse, 0x4 ;  /* 0x0000000504067211 */ /* 0x08afe400078e20ff */
[-C--:B----4-:R-:W-:Y:S01]  /*00d0*/  LEA R22, R3, R2.reuse, 0x4 ;  /* 0x0000000203167211 */ /* 0x090fe200078e20ff */
[----:B------:R-:W-:Y:S01]  /*00e0*/  UMOV UR5, 0x400 ;  /* 0x0000040000057882 */ /* 0x000fe20000000000 */
[----:B------:R-:W-:Y:S01]  /*00f0*/  UIADD3 UR4, UPT, UPT, UR10, 0xf, URZ ;  /* 0x0000000f0a047890 */ /* 0x000fe2000fffe0ff */
[----:B------:R-:W-:Y:S01]  /*0100*/  MOV R23, RZ ;  /* 0x000000ff00177202 */ /* 0x000fe20000000f00 */
[----:B------:R-:W1:Y:S01]  /*0110*/  LDC R0, c[0x0][0x39c] ;  /* 0x0000e700ff007b82 */ /* 0x000e620000000800 */
[----:B------:R-:W-:Y:S01]  /*0120*/  UIADD3 UR6, UPT, UPT, UR5, 0x400, URZ ;  /* 0x0000040005067890 */ /* 0x000fe2000fffe0ff */
[----:B------:R-:W-:Y:S01]  /*0130*/  MOV R7, R2 ;  /* 0x0000000200077202 */ /* 0x000fe20000000f00 */
[----:B------:R-:W-:Y:S01]  /*0140*/  USHF.R.U32.HI UR4, URZ, 0x4, UR4 ;  /* 0x00000004ff047899 */ /* 0x000fe20008011604 */
[--C-:B------:R-:W-:Y:S01]  /*0150*/  IMAD R18, R22, UR10, R5.reuse ;  /* 0x0000000a16127c24 */ /* 0x100fe2000f8e0205 */
[----:B------:R-:W3:Y:S01]  /*0160*/  LDCU UR13, c[0x0][0x3a0] ;  /* 0x00007400ff0d77ac */ /* 0x000ee20008000800 */
[----:B------:R-:W4:Y:S01]  /*0170*/  LDCU UR12, c[0x0][0x398] ;  /* 0x00007300ff0c77ac */ /* 0x000f220008000800 */
[----:B--2---:R-:W-:Y:S01]  /*0180*/  IMAD R19, R2, UR11, R5 ;  /* 0x0000000b02137c24 */ /* 0x004fe2000f8e0205 */
[----:B------:R-:W-:Y:S01]  /*0190*/  ISETP.GE.AND P1, PT, R6, UR11, PT ;  /* 0x0000000b06007c0c */ /* 0x000fe2000bf26270 */
[----:B------:R-:W-:Y:S01]  /*01a0*/  UIADD3 UR4, UPT, UPT, -UR4, URZ, URZ ;  /* 0x000000ff04047290 */ /* 0x000fe2000fffe1ff */
[----:B------:R-:W-:Y:S01]  /*01b0*/  MOV R6, R5 ;  /* 0x0000000500067202 */ /* 0x000fe20000000f00 */
[----:B0-----:R-:W-:Y:S01]  /*01c0*/  ULEA UR5, UR7, UR5, 0x18 ;  /* 0x0000000507057291 */ /* 0x001fe2000f8ec0ff */
[----:B------:R-:W-:Y:S01]  /*01d0*/  LEA R19, R4, R19, 0x4 ;  /* 0x0000001304137211 */ /* 0x000fe200078e20ff */
[----:B------:R-:W-:-:S04]  /*01e0*/  ULEA UR6, UR7, UR6, 0x18 ;  /* 0x0000000607067291 */ /* 0x000fc8000f8ec0ff */
[C---:B------:R-:W-:Y:S02]  /*01f0*/  LEA R16, R2.reuse, UR5, 0x6 ;  /* 0x0000000502107c11 */ /* 0x040fe4000f8e30ff */
[C---:B------:R-:W-:Y:S02]  /*0200*/  LEA R17, R5.reuse, UR6, 0x2 ;  /* 0x0000000605117c11 */ /* 0x040fe4000f8e10ff */
[----:B------:R-:W-:Y:S02]  /*0210*/  LEA R20, R5, R16, 0x2 ;  /* 0x0000001005147211 */ /* 0x000fe400078e10ff */
[----:B---34-:R-:W-:-:S07]  /*0220*/  LEA R21, R2, R17, 0x6 ;  /* 0x0000001102157211 */ /* 0x018fce00078e30ff */
.L_x_1:
[----:B------:R-:W-:Y:S01]  /*0230*/  ISETP.GE.AND P0, PT, R6, UR13, PT ;  /* 0x0000000d06007c0c */ /* 0x000fe2000bf06270 */
[----:B------:R-:W-:Y:S01]  /*0240*/  HFMA2 R24, -RZ, RZ, 0, 0 ;  /* 0x00000000ff187431 */ /* 0x000fe200000001ff */
[----:B------:R-:W-:Y:S02]  /*0250*/  ISETP.GE.OR P2, PT, R7, UR13, P1 ;  /* 0x0000000d07007c0c */ /* 0x000fe40008f46670 */
[----:B------:R-:W-:Y:S02]  /*0260*/  ISETP.GE.OR P0, PT, R22, UR12, P0 ;  /* 0x0000000c16007c0c */ /* 0x000fe40008706670 */
[----:B------:R-:W-:-:S09]  /*0270*/  MOV R27, RZ ;  /* 0x000000ff001b7202 */ /* 0x000fd20000000f00 */
[----:B------:R-:W0:Y:S08]  /*0280*/  @!P2 LDC.64 R8, c[0x0][0x388] ;  /* 0x0000e200ff08ab82 */ /* 0x000e300000000a00 */
[----:B------:R-:W2:Y:S01]  /*0290*/  @!P0 LDC.64 R10, c[0x0][0x380] ;  /* 0x0000e000ff0a8b82 */ /* 0x000ea20000000a00 */
[----:B0-----:R-:W-:-:S05]  /*02a0*/  @!P2 IMAD.WIDE R8, R19, 0x4, R8 ;  /* 0x000000041308a825 */ /* 0x001fca00078e0208 */
[----:B------:R-:W3:Y:S01]  /*02b0*/  @!P2 LDG.E.CONSTANT R24, desc[UR8][R8.64] ;  /* 0x000000080818a981 */ /* 0x000ee2000c1e9900 */
[----:B--2---:R-:W-:-:S05]  /*02c0*/  @!P0 IMAD.WIDE.U32 R10, R18, 0x4, R10 ;  /* 0x00000004120a8825 */ /* 0x004fca00078e000a */
[----:B------:R-:W2:Y:S01]  /*02d0*/  @!P0 LDG.E.CONSTANT R27, desc[UR8][R10.64] ;  /* 0x000000080a1b8981 */ /* 0x000ea2000c1e9900 */
[----:B------:R-:W-:-:S04]  /*02e0*/  UIADD3 UR4, UPT, UPT, UR4, 0x1, URZ ;  /* 0x0000000104047890 */ /* 0x000fc8000fffe0ff */
[----:B------:R-:W-:Y:S01]  /*02f0*/  UISETP.NE.AND UP0, UPT, UR4, URZ, UPT ;  /* 0x000000ff0400728c */ /* 0x000fe2000bf05270 */
[----:B------:R-:W-:Y:S02]  /*0300*/  IADD3 R7, PT, PT, R7, 0x10, RZ ;  /* 0x0000001007077810 */ /* 0x000fe40007ffe0ff */
[----:B------:R-:W-:Y:S02]  /*0310*/  IADD3 R6, PT, PT, R6, 0x10, RZ ;  /* 0x0000001006067810 */ /* 0x000fe40007ffe0ff */
[----:B-1----:R-:W-:Y:S02]  /*0320*/  LEA R19, R0, R19, 0x4 ;  /* 0x0000001300137211 */ /* 0x002fe400078e20ff */
[----:B------:R-:W-:Y:S01]  /*0330*/  IADD3 R18, PT, PT, R18, 0x10, RZ ;  /* 0x0000001012127810 */ /* 0x000fe20007ffe0ff */
[----:B--2---:R-:W-:Y:S04]  /*0340*/  STS [R20], R27 ;  /* 0x0000001b14007388 */ /* 0x004fe80000000800 */
[----:B---3--:R-:W-:Y:S01]  /*0350*/  STS [R21], R24 ;  /* 0x0000001815007388 */ /* 0x008fe20000000800 */
[----:B------:R-:W-:Y:S06]  /*0360*/  BAR.SYNC.DEFER_BLOCKING 0x0 ;  /* 0x0000000000007b1d */ /* 0x000fec0000010000 */
[----:B------:R-:W-:Y:S04]  /*0370*/  LDS R26, [R17] ;  /* 0x00000000111a7984 */ /* 0x000fe80000000800 */
[----:B------:R-:W0:Y:S04]  /*0380*/  LDS.128 R12, [R16] ;  /* 0x00000000100c7984 */ /* 0x000e280000000c00 */
[----:B------:R-:W1:Y:S04]  /*0390*/  LDS R29, [R17+0x40] ;  /* 0x00004000111d7984 */ /* 0x000e680000000800 */
[----:B------:R-:W2:Y:S04]  /*03a0*/  LDS R25, [R17+0x80] ;  /* 0x0000800011197984 */ /* 0x000ea80000000800 */
[----:B------:R-:W-:Y:S04]  /*03b0*/  LDS.128 R8, [R16+0x10] ;  /* 0x0000100010087984 */ /* 0x000fe80000000c00 */
[----:B------:R-:W-:Y:S01]  /*03c0*/  LDS R24, [R17+0x240] ;  /* 0x0002400011187984 */ /* 0x000fe20000000800 */
[----:B0-----:R-:W-:-:S03]  /*03d0*/  FFMA R12, R12, R26, R23 ;  /* 0x0000001a0c0c7223 */ /* 0x001fc60000000017 */
[----:B------:R-:W0:Y:S01]  /*03e0*/  LDS R23, [R17+0xc0] ;  /* 0x0000c00011177984 */ /* 0x000e220000000800 */
[----:B-1----:R-:W-:-:S03]  /*03f0*/  FFMA R26, R29, R13, R12 ;  /* 0x0000000d1d1a7223 */ /* 0x002fc6000000000c */
[----:B------:R-:W1:Y:S04]  /*0400*/  LDS R13, [R17+0x100] ;  /* 0x00010000110d7984 */ /* 0x000e680000000800 */
[----:B------:R-:W3:Y:S01]  /*0410*/  LDS R12, [R17+0x140] ;  /* 0x00014000110c7984 */ /* 0x000ee20000000800 */
[----:B--2---:R-:W-:-:S03]  /*0420*/  FFMA R14, R25, R14, R26 ;  /* 0x0000000e190e7223 */ /* 0x004fc6000000001a */
[----:B------:R-:W2:Y:S01]  /*0430*/  LDS R25, [R17+0x180] ;  /* 0x0001800011197984 */ /* 0x000ea20000000800 */
[----:B0-----:R-:W-:-:S03]  /*0440*/  FFMA R15, R23, R15, R14 ;  /* 0x0000000f170f7223 */ /* 0x001fc6000000000e */
[----:B------:R-:W-:Y:S01]  /*0450*/  LDS R23, [R17+0x280] ;  /* 0x0002800011177984 */ /* 0x000fe20000000800 */
[----:B-1----:R-:W-:-:S03]  /*0460*/  FFMA R13, R8, R13, R15 ;  /* 0x0000000d080d7223 */ /* 0x002fc6000000000f */
[----:B------:R-:W0:Y:S01]  /*0470*/  LDS R8, [R17+0x1c0] ;  /* 0x0001c00011087984 */ /* 0x000e220000000800 */
[----:B---3--:R-:W-:-:S03]  /*0480*/  FFMA R26, R12, R9, R13 ;  /* 0x000000090c1a7223 */ /* 0x008fc6000000000d */
[----:B------:R-:W-:Y:S04]  /*0490*/  LDS R9, [R17+0x200] ;  /* 0x0002000011097984 */ /* 0x000fe80000000800 */
[----:B------:R-:W1:Y:S01]  /*04a0*/  LDS.128 R12, [R16+0x20] ;  /* 0x00002000100c7984 */ /* 0x000e620000000c00 */
[----:B--2---:R-:W-:-:S04]  /*04b0*/  FFMA R25, R25, R10, R26 ;  /* 0x0000000a19197223 */ /* 0x004fc8000000001a */
[----:B0-----:R-:W-:Y:S02]  /*04c0*/  FFMA R11, R8, R11, R25 ;  /* 0x0000000b080b7223 */ /* 0x001fe40000000019 */
[----:B------:R-:W-:Y:S02]  /*04d0*/  LDS R25, [R17+0x3c0] ;  /* 0x0003c00011197984 */ /* 0x000fe40000000800 */
[----:B-1----:R-:W-:Y:S02]  /*04e0*/  FFMA R9, R12, R9, R11 ;  /* 0x000000090c097223 */ /* 0x002fe4000000000b */
[----:B------:R-:W0:Y:S02]  /*04f0*/  LDS R12, [R17+0x2c0] ;  /* 0x0002c000110c7984 */ /* 0x000e240000000800 */
[----:B------:R-:W-:Y:S02]  /*0500*/  FFMA R26, R24, R13, R9 ;  /* 0x0000000d181a7223 */ /* 0x000fe40000000009 */
[----:B------:R-:W-:Y:S04]  /*0510*/  LDS R13, [R17+0x300] ;  /* 0x00030000110d7984 */ /* 0x000fe80000000800 */
[----:B------:R-:W1:Y:S01]  /*0520*/  LDS.128 R8, [R16+0x30] ;  /* 0x0000300010087984 */ /* 0x000e620000000c00 */
[----:B------:R-:W-:-:S03]  /*0530*/  FFMA R23, R23, R14, R26 ;  /* 0x0000000e17177223 */ /* 0x000fc6000000001a */
[----:B------:R-:W2:Y:S04]  /*0540*/  LDS R24, [R17+0x340] ;  /* 0x0003400011187984 */ /* 0x000ea80000000800 */
[----:B------:R-:W3:Y:S01]  /*0550*/  LDS R14, [R17+0x380] ;  /* 0x00038000110e7984 */ /* 0x000ee20000000800 */
[----:B0-----:R-:W-:-:S04]  /*0560*/  FFMA R15, R12, R15, R23 ;  /* 0x0000000f0c0f7223 */ /* 0x001fc80000000017 */
[----:B-1----:R-:W-:-:S04]  /*0570*/  FFMA R13, R8, R13, R15 ;  /* 0x0000000d080d7223 */ /* 0x002fc8000000000f */
[----:B--2---:R-:W-:-:S04]  /*0580*/  FFMA R9, R24, R9, R13 ;  /* 0x0000000918097223 */ /* 0x004fc8000000000d */
[----:B---3--:R-:W-:-:S04]  /*0590*/  FFMA R10, R14, R10, R9 ;  /* 0x0000000a0e0a7223 */ /* 0x008fc80000000009 */
[----:B------:R-:W-:Y:S01]  /*05a0*/  FFMA R23, R25, R11, R10 ;  /* 0x0000000b19177223 */ /* 0x000fe2000000000a */
[----:B------:R-:W-:Y:S06]  /*05b0*/  BAR.SYNC.DEFER_BLOCKING 0x0 ;  /* 0x0000000000007b1d */ /* 0x000fec0000010000 */
[----:B------:R-:W-:Y:S05]  /*05c0*/  BRA.U UP0, `(.L_x_1) ;  /* 0xfffffffd00187547 */ /* 0x000fea000b83ffff */
.L_x_0:
[----:B------:R-:W0:Y:S01]  /*05d0*/  LDCU.64 UR4, c[0x0][0x398] ;  /* 0x00007300ff0477ac */ /* 0x000e220008000a00 */
[----:B-1-3--:R-:W-:Y:S02]  /*05e0*/  LEA R4, R4, R5, 0x4 ;  /* 0x0000000504047211 */ /* 0x00afe400078e20ff */
[----:B----4-:R-:W-:Y:S02]  /*05f0*/  LEA R5, R3, R2, 0x4 ;  /* 0x0000000203057211 */ /* 0x010fe400078e20ff */
[----:B0-----:R-:W-:-:S04]  /*0600*/  ISETP.GE.AND P0, PT, R4, UR5, PT ;  /* 0x0000000504007c0c */ /* 0x001fc8000bf06270 */
[----:B------:R-:W-:-:S13]  /*0610*/  ISETP.GE.OR P0, PT, R5, UR4, P0 ;  /* 0x0000000405007c0c */ /* 0x000fda0008706670 */
[----:B------:R-:W-:Y:S05]  /*0620*/  @P0 EXIT ;  /* 0x000000000000094d */ /* 0x000fea0003800000 */
[----:B------:R-:W0:Y:S01]  /*0630*/  LDC.64 R2, c[0x0][0x390] ;  /* 0x0000e400ff027b82 */ /* 0x000e220000000a00 */
[----:B------:R-:W-:-:S04]  /*0640*/  IMAD R5, R5, UR5, R4 ;  /* 0x0000000505057c24 */ /* 0x000fc8000f8e0204 */
[----:B0-----:R-:W-:-:S05]  /*0650*/  IMAD.WIDE.U32 R2, R5, 0x4, R2 ;  /* 0x0000000405027825 */ /* 0x001fca00078e0002 */
[----:B------:R-:W-:Y:S01]  /*0660*/  STG.E desc[UR8][R2.64], R23 ;  /* 0x0000001702007986 */ /* 0x000fe2000c101908 */
[----:B------:R-:W-:Y:S05]  /*0670*/  EXIT ;  /* 0x000000000000794d */ /* 0x000fea0003800000 */
.L_x_2:
[----:B------:R-:W-:-:S00]  /*0680*/  BRA `(.L_x_2) ;  /* 0xfffffffc00fc7947 */ /* 0x000fc0000383ffff */
[----:B------:R-:W-:-:S00]  /*0690*/  NOP ;  /* 0x0000000000007918 */ /* 0x000fc00000000000 */
        /* <DEDUP_REMOVED lines=14> */
.L_x_3:


//--------------------- .nv.shared._Z12MatMulKernelPKfS0_Pfiii --------------------------
	.section	.nv.shared._Z12MatMulKernelPKfS0_Pfiii,"aw",@nobits
	.sectionflags	@""
	.align	4
.nv.shared._Z12MatMulKernelPKfS0_Pfiii:
	.zero		3072


//--------------------- .nv.shared.reserved.0     --------------------------
	.section	.nv.shared.reserved.0,"aw",@nobits
	.weak		__nv_reservedSMEM_offset_0_alias
	.size		__nv_reservedSMEM_offset_0_alias, 0, 64
	.other		__nv_reservedSMEM_offset_0_alias,@"STO_CUDA_RESERVED_SHARED STV_DEFAULT"
__nv_reservedSMEM_offset_0_alias:
	.zero		0
	.zero		64


//--------------------- .nv.constant0._Z12MatMulKernelPKfS0_Pfiii --------------------------
	.section	.nv.constant0._Z12MatMulKernelPKfS0_Pfiii,"a",@progbits
	.sectionflags	@""
	.align	4
.nv.constant0._Z12MatMulKernelPKfS0_Pfiii:
	.zero		932


//--------------------- SYMBOLS --------------------------

	.type		.nv.reservedSmem.offset0,@object
	.size		.nv.reservedSmem.offset0,0x4
	.type		.nv.reservedSmem.cap,@object
	.size		.nv.reservedSmem.cap,0x4
